	.headerflags	@"EF_CUDA_TEXMODE_UNIFIED EF_CUDA_64BIT_ADDRESS EF_CUDA_ACCELERATORS EF_CUDA_SM90 EF_CUDA_VIRTUAL_SM(EF_CUDA_SM90)"
	.elftype	@"ET_EXEC"


//--------------------- .nv.info                  --------------------------
	.section	.nv.info,"",@"SHT_CUDA_INFO"
	.align	4


	//----- nvinfo : EIATTR_REGCOUNT
	.align		4
        /*0000*/ 	.byte	0x04, 0x2f
        /*0002*/ 	.short	(.L_1 - .L_0)
	.align		4
.L_0:
        /*0004*/ 	.word	index@(triton_poi_fused_zeros_0)
        /*0008*/ 	.word	0x00000008


	//----- nvinfo : EIATTR_MIN_STACK_SIZE
	.align		4
.L_1:
        /*000c*/ 	.byte	0x04, 0x12
        /*000e*/ 	.short	(.L_3 - .L_2)
	.align		4
.L_2:
        /*0010*/ 	.word	index@(triton_poi_fused_zeros_0)
        /*0014*/ 	.word	0x00000000


	//----- nvinfo : EIATTR_FRAME_SIZE
	.align		4
.L_3:
        /*0018*/ 	.byte	0x04, 0x11
        /*001a*/ 	.short	(.L_5 - .L_4)
	.align		4
.L_4:
        /*001c*/ 	.word	index@(triton_poi_fused_zeros_0)
        /*0020*/ 	.word	0x00000000


	//----- nvinfo : EIATTR_MIN_STACK_SIZE
	.align		4
.L_5:
        /*0024*/ 	.byte	0x04, 0x12
        /*0026*/ 	.short	(.L_7 - .L_6)
	.align		4
.L_6:
        /*0028*/ 	.word	index@(triton_poi_fused_zeros_0)
        /*002c*/ 	.word	0x00000000
.L_7:


//--------------------- .nv.info.triton_poi_fused_zeros_0 --------------------------
	.section	.nv.info.triton_poi_fused_zeros_0,"",@"SHT_CUDA_INFO"
	.sectionflags	@""
	.align	4


	//----- nvinfo : EIATTR_CUDA_API_VERSION
	.align		4
        /*0000*/ 	.byte	0x04, 0x37
        /*0002*/ 	.short	(.L_9 - .L_8)
.L_8:
        /*0004*/ 	.word	0x0000007c


	//----- nvinfo : EIATTR_KPARAM_INFO
	.align		4
.L_9:
        /*0008*/ 	.byte	0x04, 0x17
        /*000a*/ 	.short	(.L_11 - .L_10)
.L_10:
        /*000c*/ 	.word	0x00000000
        /*0010*/ 	.short	0x0001
        /*0012*/ 	.short	0x0008
        /*0014*/ 	.byte	0x00, 0xf0, 0x11, 0x00


	//----- nvinfo : EIATTR_KPARAM_INFO
	.align		4
.L_11:
        /*0018*/ 	.byte	0x04, 0x17
        /*001a*/ 	.short	(.L_13 - .L_12)
.L_12:
        /*001c*/ 	.word	0x00000000
        /*0020*/ 	.short	0x0000
        /*0022*/ 	.short	0x0000
        /*0024*/ 	.byte	0x00, 0xf4, 0x21, 0x00


	//----- nvinfo : EIATTR_SPARSE_MMA_MASK
	.align		4
.L_13:
        /*0028*/ 	.byte	0x03, 0x50
        /*002a*/ 	.short	0x0000


	//----- nvinfo : EIATTR_MAXREG_COUNT
	.align		4
        /*002c*/ 	.byte	0x03, 0x1b
        /*002e*/ 	.short	0x00ff


	//----- nvinfo : EIATTR_EXIT_INSTR_OFFSETS
	.align		4
        /*0030*/ 	.byte	0x04, 0x1c
        /*0032*/ 	.short	(.L_15 - .L_14)


	//   ....[0]....
.L_14:
        /*0034*/ 	.word	0x00000090


	//   ....[1]....
        /*0038*/ 	.word	0x000000c0


	//----- nvinfo : EIATTR_REQNTID
	.align		4
.L_15:
        /*003c*/ 	.byte	0x04, 0x10
        /*003e*/ 	.short	(.L_17 - .L_16)
.L_16:
        /*0040*/ 	.word	0x00000020
        /*0044*/ 	.word	0x00000001
        /*0048*/ 	.word	0x00000001


	//----- nvinfo : EIATTR_CBANK_PARAM_SIZE
	.align		4
.L_17:
        /*004c*/ 	.byte	0x03, 0x19
        /*004e*/ 	.short	0x000c


	//----- nvinfo : EIATTR_PARAM_CBANK
	.align		4
        /*0050*/ 	.byte	0x04, 0x0a
        /*0052*/ 	.short	(.L_19 - .L_18)
	.align		4
.L_18:
        /*0054*/ 	.word	index@(.nv.constant0.triton_poi_fused_zeros_0)
        /*0058*/ 	.short	0x0210
        /*005a*/ 	.short	0x000c


	//----- nvinfo : EIATTR_SW_WAR
	.align		4
.L_19:
        /*005c*/ 	.byte	0x04, 0x36
        /*005e*/ 	.short	(.L_21 - .L_20)
.L_20:
        /*0060*/ 	.word	0x00000008
.L_21:


//--------------------- .nv.callgraph             --------------------------
	.section	.nv.callgraph,"",@"SHT_CUDA_CALLGRAPH"
	.align	4
	.sectionentsize	8
	.align		4
        /*0000*/ 	.word	0x00000000
	.align		4
        /*0004*/ 	.word	0xffffffff
	.align		4
        /*0008*/ 	.word	0x00000000
	.align		4
        /*000c*/ 	.word	0xfffffffe
	.align		4
        /*0010*/ 	.word	0x00000000
	.align		4
        /*0014*/ 	.word	0xfffffffd
	.align		4
        /*0018*/ 	.word	0x00000000
	.align		4
        /*001c*/ 	.word	0xfffffffc


//--------------------- .text.triton_poi_fused_zeros_0 --------------------------
	.section	.text.triton_poi_fused_zeros_0,"ax",@progbits
	.align	128
        .global         triton_poi_fused_zeros_0
        .type           triton_poi_fused_zeros_0,@function
        .size           triton_poi_fused_zeros_0,(.L_x_1 - triton_poi_fused_zeros_0)
        .other          triton_poi_fused_zeros_0,@"STO_CUDA_ENTRY STV_DEFAULT"
triton_poi_fused_zeros_0:
.text.triton_poi_fused_zeros_0:
[----:B------:R-:W0:Y:S02]  /*0000*/  LDC R1, c[0x0][0x28] ;  /* 0x00000a00ff017b82 */ /* 0x000e240000000800 */
[----:B------:R-:W1:Y:S01]  /*0010*/  S2R R4, SR_TID.X ;  /* 0x0000000000047919 */ /* 0x000e620000002100 */
[----:B------:R-:W2:Y:S01]  /*0020*/  LDC.64 R2, c[0x0][0x210] ;  /* 0x00008400ff027b82 */ /* 0x000ea20000000a00 */
[----:B------:R-:W3:Y:S01]  /*0030*/  S2R R5, SR_CTAID.X ;  /* 0x0000000000057919 */ /* 0x000ee20000002500 */
[C---:B-1----:R-:W-:Y:S02]  /*0040*/  LOP3.LUT R0, R4.reuse, 0x3, RZ, 0xc0, !PT ;  /* 0x0000000304007812 */ /* 0x042fe400078ec0ff */
[----:B------:R-:W-:-:S03]  /*0050*/  LOP3.LUT P0, RZ, R4, 0x1c, RZ, 0xc0, !PT ;  /* 0x0000001c04ff7812 */ /* 0x000fc6000780c0ff */
[----:B---3--:R-:W-:-:S04]  /*0060*/  IMAD R5, R5, 0x4, R0 ;  /* 0x0000000405057824 */ /* 0x008fc800078e0200 */
[C---:B--2---:R-:W-:Y:S01]  /*0070*/  IMAD.WIDE R2, R5.reuse, 0x4, R2 ;  /* 0x0000000405027825 */ /* 0x044fe200078e0202 */
[----:B------:R-:W-:-:S13]  /*0080*/  ISETP.LT.AND P0, PT, R5, 0x4, !P0 ;  /* 0x000000040500780c */ /* 0x000fda0004701270 */
[----:B------:R-:W-:Y:S05]  /*0090*/  @!P0 EXIT ;  /* 0x000000000000894d */ /* 0x000fea0003800000 */
[----:B------:R-:W-:Y:S02]  /*00a0*/  ULDC.64 UR4, c[0x0][0x208] ;  /* 0x0000820000047ab9 */ /* 0x000fe40000000a00 */
[----:B------:R-:W-:Y:S01]  /*00b0*/  STG.E desc[UR4][R2.64], RZ ;  /* 0x000000ff02007986 */ /* 0x000fe2000c101904 */
[----:B------:R-:W-:Y:S05]  /*00c0*/  EXIT ;  /* 0x000000000000794d */ /* 0x000fea0003800000 */
.L_x_0:
[----:B------:R-:W-:-:S00]  /*00d0*/  BRA `(.L_x_0) ;  /* 0xfffffffc00fc7947 */ /* 0x000fc0000383ffff */
[----:B------:R-:W-:-:S00]  /*00e0*/  NOP ;  /* 0x0000000000007918 */ /* 0x000fc00000000000 */
        /* <DEDUP_REMOVED lines=9> */
.L_x_1:


//--------------------- .nv.constant0.triton_poi_fused_zeros_0 --------------------------
	.section	.nv.constant0.triton_poi_fused_zeros_0,"a",@progbits
	.sectionflags	@""
	.align	4
.nv.constant0.triton_poi_fused_zeros_0:
	.zero		540
